	.headerflags	@"EF_CUDA_TEXMODE_UNIFIED EF_CUDA_64BIT_ADDRESS EF_CUDA_ACCELERATORS EF_CUDA_SM90 EF_CUDA_VIRTUAL_SM(EF_CUDA_SM90)"
	.elftype	@"ET_EXEC"


//--------------------- .nv.info                  --------------------------
	.section	.nv.info,"",@"SHT_CUDA_INFO"
	.align	4


	//----- nvinfo : EIATTR_REGCOUNT
	.align		4
        /*0000*/ 	.byte	0x04, 0x2f
        /*0002*/ 	.short	(.L_1 - .L_0)
	.align		4
.L_0:
        /*0004*/ 	.word	index@(triton_poi_fused_add_0)
        /*0008*/ 	.word	0x00000010


	//----- nvinfo : EIATTR_MIN_STACK_SIZE
	.align		4
.L_1:
        /*000c*/ 	.byte	0x04, 0x12
        /*000e*/ 	.short	(.L_3 - .L_2)
	.align		4
.L_2:
        /*0010*/ 	.word	index@(triton_poi_fused_add_0)
        /*0014*/ 	.word	0x00000000


	//----- nvinfo : EIATTR_FRAME_SIZE
	.align		4
.L_3:
        /*0018*/ 	.byte	0x04, 0x11
        /*001a*/ 	.short	(.L_5 - .L_4)
	.align		4
.L_4:
        /*001c*/ 	.word	index@(triton_poi_fused_add_0)
        /*0020*/ 	.word	0x00000000


	//----- nvinfo : EIATTR_MIN_STACK_SIZE
	.align		4
.L_5:
        /*0024*/ 	.byte	0x04, 0x12
        /*0026*/ 	.short	(.L_7 - .L_6)
	.align		4
.L_6:
        /*0028*/ 	.word	index@(triton_poi_fused_add_0)
        /*002c*/ 	.word	0x00000000
.L_7:


//--------------------- .nv.info.triton_poi_fused_add_0 --------------------------
	.section	.nv.info.triton_poi_fused_add_0,"",@"SHT_CUDA_INFO"
	.sectionflags	@""
	.align	4


	//----- nvinfo : EIATTR_CUDA_API_VERSION
	.align		4
        /*0000*/ 	.byte	0x04, 0x37
        /*0002*/ 	.short	(.L_9 - .L_8)
.L_8:
        /*0004*/ 	.word	0x0000007c


	//----- nvinfo : EIATTR_KPARAM_INFO
	.align		4
.L_9:
        /*0008*/ 	.byte	0x04, 0x17
        /*000a*/ 	.short	(.L_11 - .L_10)
.L_10:
        /*000c*/ 	.word	0x00000000
        /*0010*/ 	.short	0x0004
        /*0012*/ 	.short	0x0020
        /*0014*/ 	.byte	0x00, 0xf0, 0x11, 0x00


	//----- nvinfo : EIATTR_KPARAM_INFO
	.align		4
.L_11:
        /*0018*/ 	.byte	0x04, 0x17
        /*001a*/ 	.short	(.L_13 - .L_12)
.L_12:
        /*001c*/ 	.word	0x00000000
        /*0020*/ 	.short	0x0003
        /*0022*/ 	.short	0x0018
        /*0024*/ 	.byte	0x00, 0xf4, 0x21, 0x00


	//----- nvinfo : EIATTR_KPARAM_INFO
	.align		4
.L_13:
        /*0028*/ 	.byte	0x04, 0x17
        /*002a*/ 	.short	(.L_15 - .L_14)
.L_14:
        /*002c*/ 	.word	0x00000000
        /*0030*/ 	.short	0x0002
        /*0032*/ 	.short	0x0010
        /*0034*/ 	.byte	0x00, 0xf4, 0x21, 0x00


	//----- nvinfo : EIATTR_KPARAM_INFO
	.align		4
.L_15:
        /*0038*/ 	.byte	0x04, 0x17
        /*003a*/ 	.short	(.L_17 - .L_16)
.L_16:
        /*003c*/ 	.word	0x00000000
        /*0040*/ 	.short	0x0001
        /*0042*/ 	.short	0x0008
        /*0044*/ 	.byte	0x00, 0xf4, 0x21, 0x00


	//----- nvinfo : EIATTR_KPARAM_INFO
	.align		4
.L_17:
        /*0048*/ 	.byte	0x04, 0x17
        /*004a*/ 	.short	(.L_19 - .L_18)
.L_18:
        /*004c*/ 	.word	0x00000000
        /*0050*/ 	.short	0x0000
        /*0052*/ 	.short	0x0000
        /*0054*/ 	.byte	0x00, 0xf4, 0x21, 0x00


	//----- nvinfo : EIATTR_SPARSE_MMA_MASK
	.align		4
.L_19:
        /*0058*/ 	.byte	0x03, 0x50
        /*005a*/ 	.short	0x0000


	//----- nvinfo : EIATTR_MAXREG_COUNT
	.align		4
        /*005c*/ 	.byte	0x03, 0x1b
        /*005e*/ 	.short	0x00ff


	//----- nvinfo : EIATTR_EXIT_INSTR_OFFSETS
	.align		4
        /*0060*/ 	.byte	0x04, 0x1c
        /*0062*/ 	.short	(.L_21 - .L_20)


	//   ....[0]....
.L_20:
        /*0064*/ 	.word	0x000001e0


	//   ....[1]....
        /*0068*/ 	.word	0x00000200


	//----- nvinfo : EIATTR_REQNTID
	.align		4
.L_21:
        /*006c*/ 	.byte	0x04, 0x10
        /*006e*/ 	.short	(.L_23 - .L_22)
.L_22:
        /*0070*/ 	.word	0x00000020
        /*0074*/ 	.word	0x00000001
        /*0078*/ 	.word	0x00000001


	//----- nvinfo : EIATTR_CBANK_PARAM_SIZE
	.align		4
.L_23:
        /*007c*/ 	.byte	0x03, 0x19
        /*007e*/ 	.short	0x0024


	//----- nvinfo : EIATTR_PARAM_CBANK
	.align		4
        /*0080*/ 	.byte	0x04, 0x0a
        /*0082*/ 	.short	(.L_25 - .L_24)
	.align		4
.L_24:
        /*0084*/ 	.word	index@(.nv.constant0.triton_poi_fused_add_0)
        /*0088*/ 	.short	0x0210
        /*008a*/ 	.short	0x0024


	//----- nvinfo : EIATTR_SW_WAR
	.align		4
.L_25:
        /*008c*/ 	.byte	0x04, 0x36
        /*008e*/ 	.short	(.L_27 - .L_26)
.L_26:
        /*0090*/ 	.word	0x00000008
.L_27:


//--------------------- .nv.callgraph             --------------------------
	.section	.nv.callgraph,"",@"SHT_CUDA_CALLGRAPH"
	.align	4
	.sectionentsize	8
	.align		4
        /*0000*/ 	.word	0x00000000
	.align		4
        /*0004*/ 	.word	0xffffffff
	.align		4
        /*0008*/ 	.word	0x00000000
	.align		4
        /*000c*/ 	.word	0xfffffffe
	.align		4
        /*0010*/ 	.word	0x00000000
	.align		4
        /*0014*/ 	.word	0xfffffffd
	.align		4
        /*0018*/ 	.word	0x00000000
	.align		4
        /*001c*/ 	.word	0xfffffffc


//--------------------- .text.triton_poi_fused_add_0 --------------------------
	.section	.text.triton_poi_fused_add_0,"ax",@progbits
	.align	128
        .global         triton_poi_fused_add_0
        .type           triton_poi_fused_add_0,@function
        .size           triton_poi_fused_add_0,(.L_x_1 - triton_poi_fused_add_0)
        .other          triton_poi_fused_add_0,@"STO_CUDA_ENTRY STV_DEFAULT"
triton_poi_fused_add_0:
.text.triton_poi_fused_add_0:
[----:B------:R-:W0:Y:S02]  /*0000*/  LDC R1, c[0x0][0x28] ;  /* 0x00000a00ff017b82 */ /* 0x000e240000000800 */
[----:B------:R-:W1:Y:S01]  /*0010*/  S2R R12, SR_TID.X ;  /* 0x00000000000c7919 */ /* 0x000e620000002100 */
[----:B------:R-:W2:Y:S01]  /*0020*/  LDC.64 R2, c[0x0][0x210] ;  /* 0x00008400ff027b82 */ /* 0x000ea20000000a00 */
[----:B------:R-:W-:Y:S01]  /*0030*/  HFMA2.MMA R10, -RZ, RZ, 0, 0 ;  /* 0x00000000ff0a7435 */ /* 0x000fe200000001ff */
[----:B------:R-:W-:Y:S01]  /*0040*/  MOV R13, RZ ;  /* 0x000000ff000d7202 */ /* 0x000fe20000000f00 */
[----:B------:R-:W3:Y:S01]  /*0050*/  S2R R11, SR_CTAID.X ;  /* 0x00000000000b7919 */ /* 0x000ee20000002500 */
[----:B------:R-:W-:-:S04]  /*0060*/  ULDC.64 UR4, c[0x0][0x208] ;  /* 0x0000820000047ab9 */ /* 0x000fc80000000a00 */
[----:B------:R-:W4:Y:S08]  /*0070*/  LDC.64 R4, c[0x0][0x218] ;  /* 0x00008600ff047b82 */ /* 0x000f300000000a00 */
[----:B------:R-:W5:Y:S01]  /*0080*/  LDC.64 R6, c[0x0][0x220] ;  /* 0x00008800ff067b82 */ /* 0x000f620000000a00 */
[----:B-1----:R-:W-:-:S05]  /*0090*/  LOP3.LUT R0, R12, 0xf, RZ, 0xc0, !PT ;  /* 0x0000000f0c007812 */ /* 0x002fca00078ec0ff */
[----:B---3--:R-:W-:-:S05]  /*00a0*/  IMAD R11, R11, 0x10, R0 ;  /* 0x000000100b0b7824 */ /* 0x008fca00078e0200 */
[----:B------:R-:W-:Y:S02]  /*00b0*/  SHF.R.S32.HI R0, RZ, 0x1f, R11 ;  /* 0x0000001fff007819 */ /* 0x000fe4000001140b */
[----:B------:R-:W-:Y:S02]  /*00c0*/  ISETP.GE.AND P0, PT, R11, 0x10, PT ;  /* 0x000000100b00780c */ /* 0x000fe40003f06270 */
[----:B------:R-:W-:-:S04]  /*00d0*/  LEA.HI R0, R0, R11, RZ, 0x2 ;  /* 0x0000000b00007211 */ /* 0x000fc800078f10ff */
[----:B------:R-:W-:Y:S02]  /*00e0*/  SHF.R.S32.HI R9, RZ, 0x2, R0 ;  /* 0x00000002ff097819 */ /* 0x000fe40000011400 */
[----:B------:R-:W-:-:S03]  /*00f0*/  LOP3.LUT R0, R0, 0xfffffffc, RZ, 0xc0, !PT ;  /* 0xfffffffc00007812 */ /* 0x000fc600078ec0ff */
[----:B--2---:R-:W-:-:S04]  /*0100*/  IMAD.WIDE R2, R9, 0x4, R2 ;  /* 0x0000000409027825 */ /* 0x004fc800078e0202 */
[----:B----4-:R-:W-:Y:S01]  /*0110*/  IMAD.WIDE R4, R9, 0x4, R4 ;  /* 0x0000000409047825 */ /* 0x010fe200078e0204 */
[----:B------:R-:W2:Y:S03]  /*0120*/  @!P0 LDG.E.EL R10, desc[UR4][R2.64] ;  /* 0x00000004020a8981 */ /* 0x000ea6000c2e1900 */
[----:B------:R-:W-:Y:S01]  /*0130*/  IMAD.IADD R9, R11, 0x1, -R0 ;  /* 0x000000010b097824 */ /* 0x000fe200078e0a00 */
[----:B------:R-:W2:Y:S01]  /*0140*/  @!P0 LDG.E.EL R13, desc[UR4][R4.64] ;  /* 0x00000004040d8981 */ /* 0x000ea2000c2e1900 */
[----:B------:R-:W-:Y:S02]  /*0150*/  IMAD.MOV.U32 R0, RZ, RZ, RZ ;  /* 0x000000ffff007224 */ /* 0x000fe400078e00ff */
[----:B-----5:R-:W-:Y:S02]  /*0160*/  IMAD.WIDE R6, R9, 0x4, R6 ;  /* 0x0000000409067825 */ /* 0x020fe400078e0206 */
[----:B------:R-:W1:Y:S03]  /*0170*/  LDC.64 R8, c[0x0][0x228] ;  /* 0x00008a00ff087b82 */ /* 0x000e660000000a00 */
[----:B------:R-:W3:Y:S01]  /*0180*/  @!P0 LDG.E.EL R0, desc[UR4][R6.64] ;  /* 0x0000000406008981 */ /* 0x000ee2000c2e1900 */
[----:B------:R-:W-:-:S04]  /*0190*/  LOP3.LUT P0, RZ, R12, 0x10, RZ, 0xc0, !PT ;  /* 0x000000100cff7812 */ /* 0x000fc8000780c0ff */
[C---:B------:R-:W-:Y:S01]  /*01a0*/  ISETP.LT.AND P0, PT, R11.reuse, 0x10, !P0 ;  /* 0x000000100b00780c */ /* 0x040fe20004701270 */
[----:B-1----:R-:W-:-:S04]  /*01b0*/  IMAD.WIDE R8, R11, 0x4, R8 ;  /* 0x000000040b087825 */ /* 0x002fc800078e0208 */
[----:B--2---:R-:W-:-:S04]  /*01c0*/  FADD R13, R13, R10 ;  /* 0x0000000a0d0d7221 */ /* 0x004fc80000000000 */
[----:B---3--:R-:W-:-:S04]  /*01d0*/  FADD R13, R13, R0 ;  /* 0x000000000d0d7221 */ /* 0x008fc80000000000 */
[----:B------:R-:W-:Y:S05]  /*01e0*/  @!P0 EXIT ;  /* 0x000000000000894d */ /* 0x000fea0003800000 */
[----:B------:R-:W-:Y:S01]  /*01f0*/  STG.E desc[UR4][R8.64], R13 ;  /* 0x0000000d08007986 */ /* 0x000fe2000c101904 */
[----:B------:R-:W-:Y:S05]  /*0200*/  EXIT ;  /* 0x000000000000794d */ /* 0x000fea0003800000 */
.L_x_0:
[----:B------:R-:W-:-:S00]  /*0210*/  BRA `(.L_x_0) ;  /* 0xfffffffc00fc7947 */ /* 0x000fc0000383ffff */
[----:B------:R-:W-:-:S00]  /*0220*/  NOP ;  /* 0x0000000000007918 */ /* 0x000fc00000000000 */
        /* <DEDUP_REMOVED lines=13> */
.L_x_1:


//--------------------- .nv.constant0.triton_poi_fused_add_0 --------------------------
	.section	.nv.constant0.triton_poi_fused_add_0,"a",@progbits
	.sectionflags	@""
	.align	4
.nv.constant0.triton_poi_fused_add_0:
	.zero		564
